//
// Generated by NVIDIA NVVM Compiler
//
// Compiler Build ID: CL-36424714
// Cuda compilation tools, release 13.0, V13.0.88
// Based on NVVM 20.0.0
//

.version 9.0
.target sm_100
.address_size 64

	// .globl	_Z8call_minPdPKd

.visible .entry _Z8call_minPdPKd(
	.param .u64 .ptr .align 1 _Z8call_minPdPKd_param_0,
	.param .u64 .ptr .align 1 _Z8call_minPdPKd_param_1
)
{
	.reg .b32 	%r<2>;
	.reg .b64 	%rd<8>;
	.reg .b64 	%fd<4>;

	ld.param.u64 	%rd1, [_Z8call_minPdPKd_param_0];
	ld.param.u64 	%rd2, [_Z8call_minPdPKd_param_1];
	cvta.to.global.u64 	%rd3, %rd2;
	cvta.to.global.u64 	%rd4, %rd1;
	mov.u32 	%r1, %tid.x;
	mul.wide.u32 	%rd5, %r1, 8;
	add.s64 	%rd6, %rd4, %rd5;
	ld.global.f64 	%fd1, [%rd6];
	add.s64 	%rd7, %rd3, %rd5;
	ld.global.f64 	%fd2, [%rd7];
	min.f64 	%fd3, %fd1, %fd2;
	st.global.f64 	[%rd6], %fd3;
	ret;

}


// ===== COMPILED SASS (sm_100) =====

	.target	sm_100

	.elftype	@"ET_EXEC"


//--------------------- .note.nv.tkinfo           --------------------------
	.section	.note.nv.tkinfo,"",@"SHT_NOTE"
	.sectionflags	@"SHF_NOTE_NV_TKINFO"
	.tkinfo
        /*0018*/ 	.word	0x00000002
        /*0030*/ 	.string	""
        /*0030*/ 	.string	"ptxas"
        /*0030*/ 	.string	"Cuda compilation tools, release 13.0, V13.0.88"
        /*0030*/ 	.string	"Build cuda_13.0.r13.0/compiler.36424714_0"
        /*0030*/ 	.string	"-arch sm_100 -m 64 "



//--------------------- .note.nv.cuinfo           --------------------------
	.section	.note.nv.cuinfo,"",@"SHT_NOTE"
	.sectionflags	@"SHF_NOTE_NV_CUINFO"
        /*0018*/ 	.short	0x0002
        /*001a*/ 	.short	0x0064
        /*001c*/ 	.short	0x0082
	.zero		2


//--------------------- .nv.info                  --------------------------
	.section	.nv.info,"",@"SHT_CUDA_INFO"
	.align	4


	//----- nvinfo : EIATTR_REGCOUNT
	.align		4
        /*0000*/ 	.byte	0x04, 0x2f
        /*0002*/ 	.short	(.L_1 - .L_0)
	.align		4
.L_0:
        /*0004*/ 	.word	index@(_Z8call_minPdPKd)
        /*0008*/ 	.word	0x00000010


	//----- nvinfo : EIATTR_FRAME_SIZE
	.align		4
.L_1:
        /*000c*/ 	.byte	0x04, 0x11
        /*000e*/ 	.short	(.L_3 - .L_2)
	.align		4
.L_2:
        /*0010*/ 	.word	index@(_Z8call_minPdPKd)
        /*0014*/ 	.word	0x00000000


	//----- nvinfo : EIATTR_MIN_STACK_SIZE
	.align		4
.L_3:
        /*0018*/ 	.byte	0x04, 0x12
        /*001a*/ 	.short	(.L_5 - .L_4)
	.align		4
.L_4:
        /*001c*/ 	.word	index@(_Z8call_minPdPKd)
        /*0020*/ 	.word	0x00000000
.L_5:


//--------------------- .nv.compat                --------------------------
	.section	.nv.compat,"",@"SHT_CUDA_COMPAT_INFO"
	.align	4
        /*0000*/ 	.byte	0x02, 0x09, 0x00, 0x00, 0x02, 0x02, 0x01, 0x00, 0x02, 0x05, 0x05, 0x00, 0x03, 0x07, 0x01, 0x01
        /*0010*/ 	.byte	0x02, 0x03, 0x00, 0x00, 0x02, 0x06, 0x01, 0x00, 0x04, 0x0b, 0x08, 0x00, 0x01, 0x00, 0x00, 0x00
        /*0020*/ 	.byte	0x00, 0x00, 0x00, 0x00


//--------------------- .nv.info._Z8call_minPdPKd --------------------------
	.section	.nv.info._Z8call_minPdPKd,"",@"SHT_CUDA_INFO"
	.sectionflags	@""
	.align	4


	//----- nvinfo : EIATTR_CUDA_API_VERSION
	.align		4
        /*0000*/ 	.byte	0x04, 0x37
        /*0002*/ 	.short	(.L_7 - .L_6)
.L_6:
        /*0004*/ 	.word	0x00000082


	//----- nvinfo : EIATTR_KPARAM_INFO
	.align		4
.L_7:
        /*0008*/ 	.byte	0x04, 0x17
        /*000a*/ 	.short	(.L_9 - .L_8)
.L_8:
        /*000c*/ 	.word	0x00000000
        /*0010*/ 	.short	0x0001
        /*0012*/ 	.short	0x0008
        /*0014*/ 	.byte	0x00, 0xf5, 0x21, 0x00


	//----- nvinfo : EIATTR_KPARAM_INFO
	.align		4
.L_9:
        /*0018*/ 	.byte	0x04, 0x17
        /*001a*/ 	.short	(.L_11 - .L_10)
.L_10:
        /*001c*/ 	.word	0x00000000
        /*0020*/ 	.short	0x0000
        /*0022*/ 	.short	0x0000
        /*0024*/ 	.byte	0x00, 0xf5, 0x21, 0x00


	//----- nvinfo : EIATTR_SPARSE_MMA_MASK
	.align		4
.L_11:
        /*0028*/ 	.byte	0x03, 0x50
        /*002a*/ 	.short	0x0000


	//----- nvinfo : EIATTR_MAXREG_COUNT
	.align		4
        /*002c*/ 	.byte	0x03, 0x1b
        /*002e*/ 	.short	0x00ff


	//----- nvinfo : EIATTR_MERCURY_ISA_VERSION
	.align		4
        /*0030*/ 	.byte	0x03, 0x5f
        /*0032*/ 	.short	0x0101


	//----- nvinfo : EIATTR_VRC_CTA_INIT_COUNT
	.align		4
        /*0034*/ 	.byte	0x02, 0x4a
	.zero		1
	.zero		1


	//----- nvinfo : EIATTR_EXIT_INSTR_OFFSETS
	.align		4
        /*0038*/ 	.byte	0x04, 0x1c
        /*003a*/ 	.short	(.L_13 - .L_12)


	//   ....[0]....
.L_12:
        /*003c*/ 	.word	0x00000120


	//----- nvinfo : EIATTR_CBANK_PARAM_SIZE
	.align		4
.L_13:
        /*0040*/ 	.byte	0x03, 0x19
        /*0042*/ 	.short	0x0010


	//----- nvinfo : EIATTR_PARAM_CBANK
	.align		4
        /*0044*/ 	.byte	0x04, 0x0a
        /*0046*/ 	.short	(.L_15 - .L_14)
	.align		4
.L_14:
        /*0048*/ 	.word	index@(.nv.constant0._Z8call_minPdPKd)
        /*004c*/ 	.short	0x0380
        /*004e*/ 	.short	0x0010


	//----- nvinfo : EIATTR_SW_WAR
	.align		4
.L_15:
        /*0050*/ 	.byte	0x04, 0x36
        /*0052*/ 	.short	(.L_17 - .L_16)
.L_16:
        /*0054*/ 	.word	0x00000008
.L_17:


//--------------------- .nv.callgraph             --------------------------
	.section	.nv.callgraph,"",@"SHT_CUDA_CALLGRAPH"
	.align	4
	.sectionentsize	8
	.align		4
        /*0000*/ 	.word	0x00000000
	.align		4
        /*0004*/ 	.word	0xffffffff
	.align		4
        /*0008*/ 	.word	0x00000000
	.align		4
        /*000c*/ 	.word	0xfffffffe
	.align		4
        /*0010*/ 	.word	0x00000000
	.align		4
        /*0014*/ 	.word	0xfffffffd
	.align		4
        /*0018*/ 	.word	0x00000000
	.align		4
        /*001c*/ 	.word	0xfffffffc


//--------------------- .text._Z8call_minPdPKd    --------------------------
	.section	.text._Z8call_minPdPKd,"ax",@progbits
	.align	128
        .global         _Z8call_minPdPKd
        .type           _Z8call_minPdPKd,@function
        .size           _Z8call_minPdPKd,(.L_x_1 - _Z8call_minPdPKd)
        .other          _Z8call_minPdPKd,@"STO_CUDA_ENTRY STV_DEFAULT"
_Z8call_minPdPKd:
.text._Z8call_minPdPKd:
[----:B------:R-:W-:Y:S01]  /*0000*/  LDC R1, c[0x0][0x37c] ;  /* 0x0000df00ff017b82 */ /* 0x000fe20000000800 */
[----:B------:R-:W0:Y:S07]  /*0010*/  S2R R5, SR_TID.X ;  /* 0x0000000000057919 */ /* 0x000e2e0000002100 */
[----:B------:R-:W0:Y:S01]  /*0020*/  LDC.64 R6, c[0x0][0x388] ;  /* 0x0000e200ff067b82 */ /* 0x000e220000000a00 */
[----:B------:R-:W1:Y:S07]  /*0030*/  LDCU.64 UR4, c[0x0][0x358] ;  /* 0x00006b00ff0477ac */ /* 0x000e6e0008000a00 */
[----:B------:R-:W2:Y:S01]  /*0040*/  LDC.64 R2, c[0x0][0x380] ;  /* 0x0000e000ff027b82 */ /* 0x000ea20000000a00 */
[----:B0-----:R-:W-:-:S04]  /*0050*/  IMAD.WIDE.U32 R6, R5, 0x8, R6 ;  /* 0x0000000805067825 */ /* 0x001fc800078e0006 */
[----:B--2---:R-:W-:Y:S02]  /*0060*/  IMAD.WIDE.U32 R2, R5, 0x8, R2 ;  /* 0x0000000805027825 */ /* 0x004fe400078e0002 */
[----:B-1----:R-:W2:Y:S04]  /*0070*/  LDG.E.64 R6, desc[UR4][R6.64] ;  /* 0x0000000406067981 */ /* 0x002ea8000c1e1b00 */
[----:B------:R-:W2:Y:S02]  /*0080*/  LDG.E.64 R4, desc[UR4][R2.64] ;  /* 0x0000000402047981 */ /* 0x000ea4000c1e1b00 */
[----:B--2---:R-:W-:Y:S01]  /*0090*/  DSETP.MIN.AND P0, P1, R4, R6, PT ;  /* 0x000000060400722a */ /* 0x004fe20003900000 */
[----:B------:R-:W-:Y:S02]  /*00a0*/  IMAD.MOV.U32 R11, RZ, RZ, R7 ;  /* 0x000000ffff0b7224 */ /* 0x000fe400078e0007 */
[----:B------:R-:W-:Y:S01]  /*00b0*/  IMAD.MOV.U32 R0, RZ, RZ, R5 ;  /* 0x000000ffff007224 */ /* 0x000fe200078e0005 */
[----:B------:R-:W-:-:S04]  /*00c0*/  MOV R9, R6 ;  /* 0x0000000600097202 */ /* 0x000fc80000000f00 */
[----:B------:R-:W-:Y:S02]  /*00d0*/  FSEL R13, R0, R11, P0 ;  /* 0x0000000b000d7208 */ /* 0x000fe40000000000 */
[----:B------:R-:W-:-:S04]  /*00e0*/  SEL R4, R4, R9, P0 ;  /* 0x0000000904047207 */ /* 0x000fc80000000000 */
[----:B------:R-:W-:-:S04]  /*00f0*/  @P1 LOP3.LUT R13, R11, 0x80000, RZ, 0xfc, !PT ;  /* 0x000800000b0d1812 */ /* 0x000fc800078efcff */
[----:B------:R-:W-:-:S05]  /*0100*/  MOV R5, R13 ;  /* 0x0000000d00057202 */ /* 0x000fca0000000f00 */
[----:B------:R-:W-:Y:S01]  /*0110*/  STG.E.64 desc[UR4][R2.64], R4 ;  /* 0x0000000402007986 */ /* 0x000fe2000c101b04 */
[----:B------:R-:W-:Y:S05]  /*0120*/  EXIT ;  /* 0x000000000000794d */ /* 0x000fea0003800000 */
.L_x_0:
[----:B------:R-:W-:-:S00]  /*0130*/  BRA `(.L_x_0) ;  /* 0xfffffffc00fc7947 */ /* 0x000fc0000383ffff */
[----:B------:R-:W-:-:S00]  /*0140*/  NOP ;  /* 0x0000000000007918 */ /* 0x000fc00000000000 */
        /* <DEDUP_REMOVED lines=11> */
.L_x_1:


//--------------------- .nv.shared.reserved.0     --------------------------
	.section	.nv.shared.reserved.0,"aw",@nobits
	.weak		__nv_reservedSMEM_offset_0_alias
	.size		__nv_reservedSMEM_offset_0_alias, 0, 64
	.other		__nv_reservedSMEM_offset_0_alias,@"STO_CUDA_RESERVED_SHARED STV_DEFAULT"
__nv_reservedSMEM_offset_0_alias:
	.zero		0
	.zero		64


//--------------------- .nv.constant0._Z8call_minPdPKd --------------------------
	.section	.nv.constant0._Z8call_minPdPKd,"a",@progbits
	.sectionflags	@""
	.align	4
.nv.constant0._Z8call_minPdPKd:
	.zero		912


//--------------------- SYMBOLS --------------------------

	.type		.nv.reservedSmem.offset0,@object
	.size		.nv.reservedSmem.offset0,0x4
